//
// Generated by NVIDIA NVVM Compiler
//
// Compiler Build ID: CL-36424714
// Cuda compilation tools, release 13.0, V13.0.88
// Based on NVVM 20.0.0
//

.version 9.0
.target sm_100
.address_size 64

	// .globl	_Z10rdiv_floatiPfS_S_

.visible .entry _Z10rdiv_floatiPfS_S_(
	.param .u32 _Z10rdiv_floatiPfS_S__param_0,
	.param .u64 .ptr .align 1 _Z10rdiv_floatiPfS_S__param_1,
	.param .u64 .ptr .align 1 _Z10rdiv_floatiPfS_S__param_2,
	.param .u64 .ptr .align 1 _Z10rdiv_floatiPfS_S__param_3
)
{
	.reg .pred 	%p<2>;
	.reg .b32 	%r<6>;
	.reg .b32 	%f<4>;
	.reg .b64 	%rd<11>;

	ld.param.u32 	%r2, [_Z10rdiv_floatiPfS_S__param_0];
	ld.param.u64 	%rd1, [_Z10rdiv_floatiPfS_S__param_1];
	ld.param.u64 	%rd2, [_Z10rdiv_floatiPfS_S__param_2];
	ld.param.u64 	%rd3, [_Z10rdiv_floatiPfS_S__param_3];
	mov.u32 	%r3, %ctaid.x;
	mov.u32 	%r4, %ntid.x;
	mov.u32 	%r5, %tid.x;
	mad.lo.s32 	%r1, %r3, %r4, %r5;
	setp.ge.s32 	%p1, %r1, %r2;
	@%p1 bra 	$L__BB0_2;
	cvta.to.global.u64 	%rd4, %rd2;
	cvta.to.global.u64 	%rd5, %rd1;
	cvta.to.global.u64 	%rd6, %rd3;
	mul.wide.s32 	%rd7, %r1, 4;
	add.s64 	%rd8, %rd4, %rd7;
	ld.global.f32 	%f1, [%rd8];
	add.s64 	%rd9, %rd5, %rd7;
	ld.global.f32 	%f2, [%rd9];
	div.rn.f32 	%f3, %f1, %f2;
	add.s64 	%rd10, %rd6, %rd7;
	st.global.f32 	[%rd10], %f3;
$L__BB0_2:
	ret;

}


// ===== COMPILED SASS (sm_100) =====

	.target	sm_100

	.elftype	@"ET_EXEC"


//--------------------- .note.nv.tkinfo           --------------------------
	.section	.note.nv.tkinfo,"",@"SHT_NOTE"
	.sectionflags	@"SHF_NOTE_NV_TKINFO"
	.tkinfo
        /*0018*/ 	.word	0x00000002
        /*0030*/ 	.string	""
        /*0030*/ 	.string	"ptxas"
        /*0030*/ 	.string	"Cuda compilation tools, release 13.0, V13.0.88"
        /*0030*/ 	.string	"Build cuda_13.0.r13.0/compiler.36424714_0"
        /*0030*/ 	.string	"-arch sm_100 -m 64 "



//--------------------- .note.nv.cuinfo           --------------------------
	.section	.note.nv.cuinfo,"",@"SHT_NOTE"
	.sectionflags	@"SHF_NOTE_NV_CUINFO"
        /*0018*/ 	.short	0x0002
        /*001a*/ 	.short	0x0064
        /*001c*/ 	.short	0x0082
	.zero		2


//--------------------- .nv.info                  --------------------------
	.section	.nv.info,"",@"SHT_CUDA_INFO"
	.align	4


	//----- nvinfo : EIATTR_REGCOUNT
	.align		4
        /*0000*/ 	.byte	0x04, 0x2f
        /*0002*/ 	.short	(.L_1 - .L_0)
	.align		4
.L_0:
        /*0004*/ 	.word	index@(_Z10rdiv_floatiPfS_S_)
        /*0008*/ 	.word	0x00000010


	//----- nvinfo : EIATTR_FRAME_SIZE
	.align		4
.L_1:
        /*000c*/ 	.byte	0x04, 0x11
        /*000e*/ 	.short	(.L_3 - .L_2)
	.align		4
.L_2:
        /*0010*/ 	.word	index@($__internal_0_$__cuda_sm3x_div_rn_noftz_f32_slowpath)
        /*0014*/ 	.word	0x00000000


	//----- nvinfo : EIATTR_FRAME_SIZE
	.align		4
.L_3:
        /*0018*/ 	.byte	0x04, 0x11
        /*001a*/ 	.short	(.L_5 - .L_4)
	.align		4
.L_4:
        /*001c*/ 	.word	index@(_Z10rdiv_floatiPfS_S_)
        /*0020*/ 	.word	0x00000000


	//----- nvinfo : EIATTR_MIN_STACK_SIZE
	.align		4
.L_5:
        /*0024*/ 	.byte	0x04, 0x12
        /*0026*/ 	.short	(.L_7 - .L_6)
	.align		4
.L_6:
        /*0028*/ 	.word	index@(_Z10rdiv_floatiPfS_S_)
        /*002c*/ 	.word	0x00000000
.L_7:


//--------------------- .nv.compat                --------------------------
	.section	.nv.compat,"",@"SHT_CUDA_COMPAT_INFO"
	.align	4
        /*0000*/ 	.byte	0x02, 0x09, 0x00, 0x00, 0x02, 0x02, 0x01, 0x00, 0x02, 0x05, 0x05, 0x00, 0x03, 0x07, 0x01, 0x01
        /*0010*/ 	.byte	0x02, 0x03, 0x00, 0x00, 0x02, 0x06, 0x01, 0x00, 0x04, 0x0b, 0x08, 0x00, 0x01, 0x00, 0x00, 0x00
        /*0020*/ 	.byte	0x00, 0x00, 0x00, 0x00


//--------------------- .nv.info._Z10rdiv_floatiPfS_S_ --------------------------
	.section	.nv.info._Z10rdiv_floatiPfS_S_,"",@"SHT_CUDA_INFO"
	.sectionflags	@""
	.align	4


	//----- nvinfo : EIATTR_CUDA_API_VERSION
	.align		4
        /*0000*/ 	.byte	0x04, 0x37
        /*0002*/ 	.short	(.L_9 - .L_8)
.L_8:
        /*0004*/ 	.word	0x00000082


	//----- nvinfo : EIATTR_KPARAM_INFO
	.align		4
.L_9:
        /*0008*/ 	.byte	0x04, 0x17
        /*000a*/ 	.short	(.L_11 - .L_10)
.L_10:
        /*000c*/ 	.word	0x00000000
        /*0010*/ 	.short	0x0003
        /*0012*/ 	.short	0x0018
        /*0014*/ 	.byte	0x00, 0xf5, 0x21, 0x00


	//----- nvinfo : EIATTR_KPARAM_INFO
	.align		4
.L_11:
        /*0018*/ 	.byte	0x04, 0x17
        /*001a*/ 	.short	(.L_13 - .L_12)
.L_12:
        /*001c*/ 	.word	0x00000000
        /*0020*/ 	.short	0x0002
        /*0022*/ 	.short	0x0010
        /*0024*/ 	.byte	0x00, 0xf5, 0x21, 0x00


	//----- nvinfo : EIATTR_KPARAM_INFO
	.align		4
.L_13:
        /*0028*/ 	.byte	0x04, 0x17
        /*002a*/ 	.short	(.L_15 - .L_14)
.L_14:
        /*002c*/ 	.word	0x00000000
        /*0030*/ 	.short	0x0001
        /*0032*/ 	.short	0x0008
        /*0034*/ 	.byte	0x00, 0xf5, 0x21, 0x00


	//----- nvinfo : EIATTR_KPARAM_INFO
	.align		4
.L_15:
        /*0038*/ 	.byte	0x04, 0x17
        /*003a*/ 	.short	(.L_17 - .L_16)
.L_16:
        /*003c*/ 	.word	0x00000000
        /*0040*/ 	.short	0x0000
        /*0042*/ 	.short	0x0000
        /*0044*/ 	.byte	0x00, 0xf0, 0x11, 0x00


	//----- nvinfo : EIATTR_SPARSE_MMA_MASK
	.align		4
.L_17:
        /*0048*/ 	.byte	0x03, 0x50
        /*004a*/ 	.short	0x0000


	//----- nvinfo : EIATTR_MAXREG_COUNT
	.align		4
        /*004c*/ 	.byte	0x03, 0x1b
        /*004e*/ 	.short	0x00ff


	//----- nvinfo : EIATTR_MERCURY_ISA_VERSION
	.align		4
        /*0050*/ 	.byte	0x03, 0x5f
        /*0052*/ 	.short	0x0101


	//----- nvinfo : EIATTR_VRC_CTA_INIT_COUNT
	.align		4
        /*0054*/ 	.byte	0x02, 0x4a
	.zero		1
	.zero		1


	//----- nvinfo : EIATTR_EXIT_INSTR_OFFSETS
	.align		4
        /*0058*/ 	.byte	0x04, 0x1c
        /*005a*/ 	.short	(.L_19 - .L_18)


	//   ....[0]....
.L_18:
        /*005c*/ 	.word	0x00000070


	//   ....[1]....
        /*0060*/ 	.word	0x000001f0


	//----- nvinfo : EIATTR_CRS_STACK_SIZE
	.align		4
.L_19:
        /*0064*/ 	.byte	0x04, 0x1e
        /*0066*/ 	.short	(.L_21 - .L_20)
.L_20:
        /*0068*/ 	.word	0x00000000


	//----- nvinfo : EIATTR_CBANK_PARAM_SIZE
	.align		4
.L_21:
        /*006c*/ 	.byte	0x03, 0x19
        /*006e*/ 	.short	0x0020


	//----- nvinfo : EIATTR_PARAM_CBANK
	.align		4
        /*0070*/ 	.byte	0x04, 0x0a
        /*0072*/ 	.short	(.L_23 - .L_22)
	.align		4
.L_22:
        /*0074*/ 	.word	index@(.nv.constant0._Z10rdiv_floatiPfS_S_)
        /*0078*/ 	.short	0x0380
        /*007a*/ 	.short	0x0020


	//----- nvinfo : EIATTR_SW_WAR
	.align		4
.L_23:
        /*007c*/ 	.byte	0x04, 0x36
        /*007e*/ 	.short	(.L_25 - .L_24)
.L_24:
        /*0080*/ 	.word	0x00000008
.L_25:


//--------------------- .nv.callgraph             --------------------------
	.section	.nv.callgraph,"",@"SHT_CUDA_CALLGRAPH"
	.align	4
	.sectionentsize	8
	.align		4
        /*0000*/ 	.word	0x00000000
	.align		4
        /*0004*/ 	.word	0xffffffff
	.align		4
        /*0008*/ 	.word	0x00000000
	.align		4
        /*000c*/ 	.word	0xfffffffe
	.align		4
        /*0010*/ 	.word	0x00000000
	.align		4
        /*0014*/ 	.word	0xfffffffd
	.align		4
        /*0018*/ 	.word	0x00000000
	.align		4
        /*001c*/ 	.word	0xfffffffc


//--------------------- .text._Z10rdiv_floatiPfS_S_ --------------------------
	.section	.text._Z10rdiv_floatiPfS_S_,"ax",@progbits
	.align	128
        .global         _Z10rdiv_floatiPfS_S_
        .type           _Z10rdiv_floatiPfS_S_,@function
        .size           _Z10rdiv_floatiPfS_S_,(.L_x_14 - _Z10rdiv_floatiPfS_S_)
        .other          _Z10rdiv_floatiPfS_S_,@"STO_CUDA_ENTRY STV_DEFAULT"
_Z10rdiv_floatiPfS_S_:
.text._Z10rdiv_floatiPfS_S_:
[----:B------:R-:W-:Y:S01]  /*0000*/  LDC R1, c[0x0][0x37c] ;  /* 0x0000df00ff017b82 */ /* 0x000fe20000000800 */
[----:B------:R-:W0:Y:S07]  /*0010*/  S2R R3, SR_TID.X ;  /* 0x0000000000037919 */ /* 0x000e2e0000002100 */
[----:B------:R-:W0:Y:S01]  /*0020*/  S2UR UR4, SR_CTAID.X ;  /* 0x00000000000479c3 */ /* 0x000e220000002500 */
[----:B------:R-:W1:Y:S07]  /*0030*/  LDCU UR5, c[0x0][0x380] ;  /* 0x00007000ff0577ac */ /* 0x000e6e0008000800 */
[----:B------:R-:W0:Y:S02]  /*0040*/  LDC R2, c[0x0][0x360] ;  /* 0x0000d800ff027b82 */ /* 0x000e240000000800 */
[----:B0-----:R-:W-:-:S05]  /*0050*/  IMAD R2, R2, UR4, R3 ;  /* 0x0000000402027c24 */ /* 0x001fca000f8e0203 */
[----:B-1----:R-:W-:-:S13]  /*0060*/  ISETP.GE.AND P0, PT, R2, UR5, PT ;  /* 0x0000000502007c0c */ /* 0x002fda000bf06270 */
[----:B------:R-:W-:Y:S05]  /*0070*/  @P0 EXIT ;  /* 0x000000000000094d */ /* 0x000fea0003800000 */
[----:B------:R-:W0:Y:S01]  /*0080*/  LDC.64 R6, c[0x0][0x388] ;  /* 0x0000e200ff067b82 */ /* 0x000e220000000a00 */
[----:B------:R-:W1:Y:S07]  /*0090*/  LDCU.64 UR4, c[0x0][0x358] ;  /* 0x00006b00ff0477ac */ /* 0x000e6e0008000a00 */
[----:B------:R-:W2:Y:S01]  /*00a0*/  LDC.64 R4, c[0x0][0x390] ;  /* 0x0000e400ff047b82 */ /* 0x000ea20000000a00 */
[----:B0-----:R-:W-:-:S05]  /*00b0*/  IMAD.WIDE R6, R2, 0x4, R6 ;  /* 0x0000000402067825 */ /* 0x001fca00078e0206 */
[----:B-1----:R-:W3:Y:S01]  /*00c0*/  LDG.E R3, desc[UR4][R6.64] ;  /* 0x0000000406037981 */ /* 0x002ee2000c1e1900 */
[----:B--2---:R-:W-:-:S05]  /*00d0*/  IMAD.WIDE R4, R2, 0x4, R4 ;  /* 0x0000000402047825 */ /* 0x004fca00078e0204 */
[----:B------:R-:W2:Y:S01]  /*00e0*/  LDG.E R0, desc[UR4][R4.64] ;  /* 0x0000000404007981 */ /* 0x000ea2000c1e1900 */
[----:B------:R-:W-:Y:S01]  /*00f0*/  BSSY.RECONVERGENT B0, `(.L_x_0) ;  /* 0x000000c000007945 */ /* 0x000fe20003800200 */
[----:B---3--:R-:W0:Y:S08]  /*0100*/  MUFU.RCP R8, R3 ;  /* 0x0000000300087308 */ /* 0x008e300000001000 */
[----:B--2---:R-:W1:Y:S01]  /*0110*/  FCHK P0, R0, R3 ;  /* 0x0000000300007302 */ /* 0x004e620000000000 */
[----:B0-----:R-:W-:-:S04]  /*0120*/  FFMA R9, -R3, R8, 1 ;  /* 0x3f80000003097423 */ /* 0x001fc80000000108 */
[----:B------:R-:W-:-:S04]  /*0130*/  FFMA R9, R8, R9, R8 ;  /* 0x0000000908097223 */ /* 0x000fc80000000008 */
[----:B------:R-:W-:-:S04]  /*0140*/  FFMA R8, R0, R9, RZ ;  /* 0x0000000900087223 */ /* 0x000fc800000000ff */
[----:B------:R-:W-:-:S04]  /*0150*/  FFMA R10, -R3, R8, R0 ;  /* 0x00000008030a7223 */ /* 0x000fc80000000100 */
[----:B------:R-:W-:Y:S01]  /*0160*/  FFMA R9, R9, R10, R8 ;  /* 0x0000000a09097223 */ /* 0x000fe20000000008 */
[----:B-1----:R-:W-:Y:S06]  /*0170*/  @!P0 BRA `(.L_x_1) ;  /* 0x00000000000c8947 */ /* 0x002fec0003800000 */
[----:B------:R-:W-:-:S07]  /*0180*/  MOV R4, 0x1a0 ;  /* 0x000001a000047802 */ /* 0x000fce0000000f00 */
[----:B------:R-:W-:Y:S05]  /*0190*/  CALL.REL.NOINC `($__internal_0_$__cuda_sm3x_div_rn_noftz_f32_slowpath) ;  /* 0x0000000000187944 */ /* 0x000fea0003c00000 */
[----:B------:R-:W-:-:S07]  /*01a0*/  IMAD.MOV.U32 R9, RZ, RZ, R0 ;  /* 0x000000ffff097224 */ /* 0x000fce00078e0000 */
.L_x_1:
[----:B------:R-:W-:Y:S05]  /*01b0*/  BSYNC.RECONVERGENT B0 ;  /* 0x0000000000007941 */ /* 0x000fea0003800200 */
.L_x_0:
[----:B------:R-:W0:Y:S02]  /*01c0*/  LDC.64 R4, c[0x0][0x398] ;  /* 0x0000e600ff047b82 */ /* 0x000e240000000a00 */
[----:B0-----:R-:W-:-:S05]  /*01d0*/  IMAD.WIDE R2, R2, 0x4, R4 ;  /* 0x0000000402027825 */ /* 0x001fca00078e0204 */
[----:B------:R-:W-:Y:S01]  /*01e0*/  STG.E desc[UR4][R2.64], R9 ;  /* 0x0000000902007986 */ /* 0x000fe2000c101904 */
[----:B------:R-:W-:Y:S05]  /*01f0*/  EXIT ;  /* 0x000000000000794d */ /* 0x000fea0003800000 */
        .weak           $__internal_0_$__cuda_sm3x_div_rn_noftz_f32_slowpath
        .type           $__internal_0_$__cuda_sm3x_div_rn_noftz_f32_slowpath,@function
        .size           $__internal_0_$__cuda_sm3x_div_rn_noftz_f32_slowpath,(.L_x_14 - $__internal_0_$__cuda_sm3x_div_rn_noftz_f32_slowpath)
$__internal_0_$__cuda_sm3x_div_rn_noftz_f32_slowpath:
[--C-:B------:R-:W-:Y:S01]  /*0200*/  SHF.R.U32.HI R6, RZ, 0x17, R3.reuse ;  /* 0x00000017ff067819 */ /* 0x100fe20000011603 */
[----:B------:R-:W-:Y:S01]  /*0210*/  BSSY.RECONVERGENT B1, `(.L_x_2) ;  /* 0x0000064000017945 */ /* 0x000fe20003800200 */
[--C-:B------:R-:W-:Y:S01]  /*0220*/  SHF.R.U32.HI R5, RZ, 0x17, R0.reuse ;  /* 0x00000017ff057819 */ /* 0x100fe20000011600 */
[----:B------:R-:W-:Y:S01]  /*0230*/  IMAD.MOV.U32 R7, RZ, RZ, R0 ;  /* 0x000000ffff077224 */ /* 0x000fe200078e0000 */
[----:B------:R-:W-:Y:S01]  /*0240*/  LOP3.LUT R6, R6, 0xff, RZ, 0xc0, !PT ;  /* 0x000000ff06067812 */ /* 0x000fe200078ec0ff */
[----:B------:R-:W-:Y:S01]  /*0250*/  IMAD.MOV.U32 R8, RZ, RZ, R3 ;  /* 0x000000ffff087224 */ /* 0x000fe200078e0003 */
[----:B------:R-:W-:-:S03]  /*0260*/  LOP3.LUT R5, R5, 0xff, RZ, 0xc0, !PT ;  /* 0x000000ff05057812 */ /* 0x000fc600078ec0ff */
[----:B------:R-:W-:Y:S02]  /*0270*/  VIADD R11, R6, 0xffffffff ;  /* 0xffffffff060b7836 */ /* 0x000fe40000000000 */
[----:B------:R-:W-:-:S03]  /*0280*/  VIADD R10, R5, 0xffffffff ;  /* 0xffffffff050a7836 */ /* 0x000fc60000000000 */
[----:B------:R-:W-:-:S04]  /*0290*/  ISETP.GT.U32.AND P0, PT, R11, 0xfd, PT ;  /* 0x000000fd0b00780c */ /* 0x000fc80003f04070 */
[----:B------:R-:W-:-:S13]  /*02a0*/  ISETP.GT.U32.OR P0, PT, R10, 0xfd, P0 ;  /* 0x000000fd0a00780c */ /* 0x000fda0000704470 */
[----:B------:R-:W-:Y:S01]  /*02b0*/  @!P0 IMAD.MOV.U32 R9, RZ, RZ, RZ ;  /* 0x000000ffff098224 */ /* 0x000fe200078e00ff */
[----:B------:R-:W-:Y:S06]  /*02c0*/  @!P0 BRA `(.L_x_3) ;  /* 0x00000000005c8947 */ /* 0x000fec0003800000 */
[----:B------:R-:W-:Y:S02]  /*02d0*/  FSETP.GTU.FTZ.AND P0, PT, |R0|, +INF , PT ;  /* 0x7f8000000000780b */ /* 0x000fe40003f1c200 */
[----:B------:R-:W-:-:S04]  /*02e0*/  FSETP.GTU.FTZ.AND P1, PT, |R3|, +INF , PT ;  /* 0x7f8000000300780b */ /* 0x000fc80003f3c200 */
[----:B------:R-:W-:-:S13]  /*02f0*/  PLOP3.LUT P0, PT, P0, P1, PT, 0xf8, 0x8f ;  /* 0x00000000008f781c */ /* 0x000fda0000703f70 */
[----:B------:R-:W-:Y:S05]  /*0300*/  @P0 BRA `(.L_x_4) ;  /* 0x00000004004c0947 */ /* 0x000fea0003800000 */
[----:B------:R-:W-:-:S13]  /*0310*/  LOP3.LUT P0, RZ, R8, 0x7fffffff, R7, 0xc8, !PT ;  /* 0x7fffffff08ff7812 */ /* 0x000fda000780c807 */
[----:B------:R-:W-:Y:S05]  /*0320*/  @!P0 BRA `(.L_x_5) ;  /* 0x00000004003c8947 */ /* 0x000fea0003800000 */
[C---:B------:R-:W-:Y:S02]  /*0330*/  FSETP.NEU.FTZ.AND P2, PT, |R0|.reuse, +INF , PT ;  /* 0x7f8000000000780b */ /* 0x040fe40003f5d200 */
[----:B------:R-:W-:Y:S02]  /*0340*/  FSETP.NEU.FTZ.AND P1, PT, |R3|, +INF , PT ;  /* 0x7f8000000300780b */ /* 0x000fe40003f3d200 */
[----:B------:R-:W-:-:S11]  /*0350*/  FSETP.NEU.FTZ.AND P0, PT, |R0|, +INF , PT ;  /* 0x7f8000000000780b */ /* 0x000fd60003f1d200 */
[----:B------:R-:W-:Y:S05]  /*0360*/  @!P1 BRA !P2, `(.L_x_5) ;  /* 0x00000004002c9947 */ /* 0x000fea0005000000 */
[----:B------:R-:W-:-:S04]  /*0370*/  LOP3.LUT P2, RZ, R7, 0x7fffffff, RZ, 0xc0, !PT ;  /* 0x7fffffff07ff7812 */ /* 0x000fc8000784c0ff */
[----:B------:R-:W-:-:S13]  /*0380*/  PLOP3.LUT P1, PT, P1, P2, PT, 0x2f, 0xf2 ;  /* 0x0000000000f2781c */ /* 0x000fda0000f24577 */
[----:B------:R-:W-:Y:S05]  /*0390*/  @P1 BRA `(.L_x_6) ;  /* 0x0000000400181947 */ /* 0x000fea0003800000 */
[----:B------:R-:W-:-:S04]  /*03a0*/  LOP3.LUT P1, RZ, R8, 0x7fffffff, RZ, 0xc0, !PT ;  /* 0x7fffffff08ff7812 */ /* 0x000fc8000782c0ff */
[----:B------:R-:W-:-:S13]  /*03b0*/  PLOP3.LUT P0, PT, P0, P1, PT, 0x2f, 0xf2 ;  /* 0x0000000000f2781c */ /* 0x000fda0000702577 */
[----:B------:R-:W-:Y:S05]  /*03c0*/  @P0 BRA `(.L_x_7) ;  /* 0x0000000400000947 */ /* 0x000fea0003800000 */
[----:B------:R-:W-:Y:S02]  /*03d0*/  ISETP.GE.AND P0, PT, R10, RZ, PT ;  /* 0x000000ff0a00720c */ /* 0x000fe40003f06270 */
[----:B------:R-:W-:-:S11]  /*03e0*/  ISETP.GE.AND P1, PT, R11, RZ, PT ;  /* 0x000000ff0b00720c */ /* 0x000fd60003f26270 */
[----:B------:R-:W-:Y:S02]  /*03f0*/  @P0 IMAD.MOV.U32 R9, RZ, RZ, RZ ;  /* 0x000000ffff090224 */ /* 0x000fe400078e00ff */
[----:B------:R-:W-:Y:S01]  /*0400*/  @!P0 FFMA R7, R0, 1.84467440737095516160e+19, RZ ;  /* 0x5f80000000078823 */ /* 0x000fe200000000ff */
[----:B------:R-:W-:Y:S02]  /*0410*/  @!P0 IMAD.MOV.U32 R9, RZ, RZ, -0x40 ;  /* 0xffffffc0ff098424 */ /* 0x000fe400078e00ff */
[----:B------:R-:W-:Y:S02]  /*0420*/  @!P1 FFMA R8, R3, 1.84467440737095516160e+19, RZ ;  /* 0x5f80000003089823 */ /* 0x000fe400000000ff */
[----:B------:R-:W-:-:S07]  /*0430*/  @!P1 VIADD R9, R9, 0x40 ;  /* 0x0000004009099836 */ /* 0x000fce0000000000 */
.L_x_3:
[----:B------:R-:W-:Y:S01]  /*0440*/  LEA R3, R6, 0xc0800000, 0x17 ;  /* 0xc080000006037811 */ /* 0x000fe200078eb8ff */
[----:B------:R-:W-:Y:S01]  /*0450*/  VIADD R5, R5, 0xffffff81 ;  /* 0xffffff8105057836 */ /* 0x000fe20000000000 */
[----:B------:R-:W-:Y:S03]  /*0460*/  BSSY.RECONVERGENT B2, `(.L_x_8) ;  /* 0x0000035000027945 */ /* 0x000fe60003800200 */
[----:B------:R-:W-:Y:S01]  /*0470*/  IMAD.IADD R3, R8, 0x1, -R3 ;  /* 0x0000000108037824 */ /* 0x000fe200078e0a03 */
[C---:B------:R-:W-:Y:S01]  /*0480*/  IADD3 R6, PT, PT, R5.reuse, 0x7f, -R6 ;  /* 0x0000007f05067810 */ /* 0x040fe20007ffe806 */
[----:B------:R-:W-:Y:S02]  /*0490*/  IMAD R0, R5, -0x800000, R7 ;  /* 0xff80000005007824 */ /* 0x000fe400078e0207 */
[----:B------:R-:W0:Y:S01]  /*04a0*/  MUFU.RCP R8, R3 ;  /* 0x0000000300087308 */ /* 0x000e220000001000 */
[----:B------:R-:W-:Y:S01]  /*04b0*/  FADD.FTZ R11, -R3, -RZ ;  /* 0x800000ff030b7221 */ /* 0x000fe20000010100 */
[----:B------:R-:W-:-:S03]  /*04c0*/  IMAD.IADD R6, R6, 0x1, R9 ;  /* 0x0000000106067824 */ /* 0x000fc600078e0209 */
[----:B0-----:R-:W-:-:S04]  /*04d0*/  FFMA R13, R8, R11, 1 ;  /* 0x3f800000080d7423 */ /* 0x001fc8000000000b */
[----:B------:R-:W-:-:S04]  /*04e0*/  FFMA R10, R8, R13, R8 ;  /* 0x0000000d080a7223 */ /* 0x000fc80000000008 */
[----:B------:R-:W-:-:S04]  /*04f0*/  FFMA R7, R0, R10, RZ ;  /* 0x0000000a00077223 */ /* 0x000fc800000000ff */
[----:B------:R-:W-:-:S04]  /*0500*/  FFMA R8, R11, R7, R0 ;  /* 0x000000070b087223 */ /* 0x000fc80000000000 */
[----:B------:R-:W-:-:S04]  /*0510*/  FFMA R7, R10, R8, R7 ;  /* 0x000000080a077223 */ /* 0x000fc80000000007 */
[----:B------:R-:W-:-:S04]  /*0520*/  FFMA R8, R11, R7, R0 ;  /* 0x000000070b087223 */ /* 0x000fc80000000000 */
[----:B------:R-:W-:-:S05]  /*0530*/  FFMA R0, R10, R8, R7 ;  /* 0x000000080a007223 */ /* 0x000fca0000000007 */
[----:B------:R-:W-:-:S04]  /*0540*/  SHF.R.U32.HI R3, RZ, 0x17, R0 ;  /* 0x00000017ff037819 */ /* 0x000fc80000011600 */
[----:B------:R-:W-:-:S05]  /*0550*/  LOP3.LUT R3, R3, 0xff, RZ, 0xc0, !PT ;  /* 0x000000ff03037812 */ /* 0x000fca00078ec0ff */
[----:B------:R-:W-:-:S04]  /*0560*/  IMAD.IADD R9, R3, 0x1, R6 ;  /* 0x0000000103097824 */ /* 0x000fc800078e0206 */
[----:B------:R-:W-:-:S05]  /*0570*/  VIADD R3, R9, 0xffffffff ;  /* 0xffffffff09037836 */ /* 0x000fca0000000000 */
[----:B------:R-:W-:-:S13]  /*0580*/  ISETP.GE.U32.AND P0, PT, R3, 0xfe, PT ;  /* 0x000000fe0300780c */ /* 0x000fda0003f06070 */
[----:B------:R-:W-:Y:S05]  /*0590*/  @!P0 BRA `(.L_x_9) ;  /* 0x0000000000808947 */ /* 0x000fea0003800000 */
[----:B------:R-:W-:-:S13]  /*05a0*/  ISETP.GT.AND P0, PT, R9, 0xfe, PT ;  /* 0x000000fe0900780c */ /* 0x000fda0003f04270 */
[----:B------:R-:W-:Y:S05]  /*05b0*/  @P0 BRA `(.L_x_10) ;  /* 0x00000000006c0947 */ /* 0x000fea0003800000 */
[----:B------:R-:W-:-:S13]  /*05c0*/  ISETP.GE.AND P0, PT, R9, 0x1, PT ;  /* 0x000000010900780c */ /* 0x000fda0003f06270 */
[----:B------:R-:W-:Y:S05]  /*05d0*/  @P0 BRA `(.L_x_11) ;  /* 0x0000000000740947 */ /* 0x000fea0003800000 */
[----:B------:R-:W-:Y:S02]  /*05e0*/  ISETP.GE.AND P0, PT, R9, -0x18, PT ;  /* 0xffffffe80900780c */ /* 0x000fe40003f06270 */
[----:B------:R-:W-:-:S11]  /*05f0*/  LOP3.LUT R0, R0, 0x80000000, RZ, 0xc0, !PT ;  /* 0x8000000000007812 */ /* 0x000fd600078ec0ff */
[----:B------:R-:W-:Y:S05]  /*0600*/  @!P0 BRA `(.L_x_11) ;  /* 0x0000000000688947 */ /* 0x000fea0003800000 */
[CCC-:B------:R-:W-:Y:S01]  /*0610*/  FFMA.RZ R3, R10.reuse, R8.reuse, R7.reuse ;  /* 0x000000080a037223 */ /* 0x1c0fe2000000c007 */
[CCC-:B------:R-:W-:Y:S01]  /*0620*/  FFMA.RM R6, R10.reuse, R8.reuse, R7.reuse ;  /* 0x000000080a067223 */ /* 0x1c0fe20000004007 */
[C---:B------:R-:W-:Y:S02]  /*0630*/  ISETP.NE.AND P2, PT, R9.reuse, RZ, PT ;  /* 0x000000ff0900720c */ /* 0x040fe40003f45270 */
[----:B------:R-:W-:Y:S02]  /*0640*/  ISETP.NE.AND P1, PT, R9, RZ, PT ;  /* 0x000000ff0900720c */ /* 0x000fe40003f25270 */
[----:B------:R-:W-:Y:S01]  /*0650*/  LOP3.LUT R5, R3, 0x7fffff, RZ, 0xc0, !PT ;  /* 0x007fffff03057812 */ /* 0x000fe200078ec0ff */
[----:B------:R-:W-:Y:S01]  /*0660*/  FFMA.RP R3, R10, R8, R7 ;  /* 0x000000080a037223 */ /* 0x000fe20000008007 */
[----:B------:R-:W-:Y:S02]  /*0670*/  VIADD R8, R9, 0x20 ;  /* 0x0000002009087836 */ /* 0x000fe40000000000 */
[----:B------:R-:W-:Y:S01]  /*0680*/  LOP3.LUT R5, R5, 0x800000, RZ, 0xfc, !PT ;  /* 0x0080000005057812 */ /* 0x000fe200078efcff */
[----:B------:R-:W-:Y:S01]  /*0690*/  IMAD.MOV R7, RZ, RZ, -R9 ;  /* 0x000000ffff077224 */ /* 0x000fe200078e0a09 */
[----:B------:R-:W-:-:S02]  /*06a0*/  FSETP.NEU.FTZ.AND P0, PT, R3, R6, PT ;  /* 0x000000060300720b */ /* 0x000fc40003f1d000 */
[----:B------:R-:W-:Y:S02]  /*06b0*/  SHF.L.U32 R8, R5, R8, RZ ;  /* 0x0000000805087219 */ /* 0x000fe400000006ff */
[----:B------:R-:W-:Y:S02]  /*06c0*/  SEL R6, R7, RZ, P2 ;  /* 0x000000ff07067207 */ /* 0x000fe40001000000 */
[----:B------:R-:W-:Y:S02]  /*06d0*/  ISETP.NE.AND P1, PT, R8, RZ, P1 ;  /* 0x000000ff0800720c */ /* 0x000fe40000f25270 */
[----:B------:R-:W-:Y:S02]  /*06e0*/  SHF.R.U32.HI R6, RZ, R6, R5 ;  /* 0x00000006ff067219 */ /* 0x000fe40000011605 */
[----:B------:R-:W-:Y:S02]  /*06f0*/  PLOP3.LUT P0, PT, P0, P1, PT, 0xf8, 0x8f ;  /* 0x00000000008f781c */ /* 0x000fe40000703f70 */
[----:B------:R-:W-:-:S02]  /*0700*/  SHF.R.U32.HI R8, RZ, 0x1, R6 ;  /* 0x00000001ff087819 */ /* 0x000fc40000011606 */
[----:B------:R-:W-:-:S04]  /*0710*/  SEL R3, RZ, 0x1, !P0 ;  /* 0x00000001ff037807 */ /* 0x000fc80004000000 */
[----:B------:R-:W-:-:S04]  /*0720*/  LOP3.LUT R3, R3, 0x1, R8, 0xf8, !PT ;  /* 0x0000000103037812 */ /* 0x000fc800078ef808 */
[----:B------:R-:W-:-:S05]  /*0730*/  LOP3.LUT R3, R3, R6, RZ, 0xc0, !PT ;  /* 0x0000000603037212 */ /* 0x000fca00078ec0ff */
[----:B------:R-:W-:-:S05]  /*0740*/  IMAD.IADD R3, R8, 0x1, R3 ;  /* 0x0000000108037824 */ /* 0x000fca00078e0203 */
[----:B------:R-:W-:Y:S01]  /*0750*/  LOP3.LUT R0, R3, R0, RZ, 0xfc, !PT ;  /* 0x0000000003007212 */ /* 0x000fe200078efcff */
[----:B------:R-:W-:Y:S06]  /*0760*/  BRA `(.L_x_11) ;  /* 0x0000000000107947 */ /* 0x000fec0003800000 */
.L_x_10:
[----:B------:R-:W-:-:S04]  /*0770*/  LOP3.LUT R0, R0, 0x80000000, RZ, 0xc0, !PT ;  /* 0x8000000000007812 */ /* 0x000fc800078ec0ff */
[----:B------:R-:W-:Y:S01]  /*0780*/  LOP3.LUT R0, R0, 0x7f800000, RZ, 0xfc, !PT ;  /* 0x7f80000000007812 */ /* 0x000fe200078efcff */
[----:B------:R-:W-:Y:S06]  /*0790*/  BRA `(.L_x_11) ;  /* 0x0000000000047947 */ /* 0x000fec0003800000 */
.L_x_9:
[----:B------:R-:W-:-:S07]  /*07a0*/  IMAD R0, R6, 0x800000, R0 ;  /* 0x0080000006007824 */ /* 0x000fce00078e0200 */
.L_x_11:
[----:B------:R-:W-:Y:S05]  /*07b0*/  BSYNC.RECONVERGENT B2 ;  /* 0x0000000000027941 */ /* 0x000fea0003800200 */
.L_x_8:
[----:B------:R-:W-:Y:S05]  /*07c0*/  BRA `(.L_x_12) ;  /* 0x0000000000207947 */ /* 0x000fea0003800000 */
.L_x_7:
[----:B------:R-:W-:-:S04]  /*07d0*/  LOP3.LUT R0, R8, 0x80000000, R7, 0x48, !PT ;  /* 0x8000000008007812 */ /* 0x000fc800078e4807 */
[----:B------:R-:W-:Y:S01]  /*07e0*/  LOP3.LUT R0, R0, 0x7f800000, RZ, 0xfc, !PT ;  /* 0x7f80000000007812 */ /* 0x000fe200078efcff */
[----:B------:R-:W-:Y:S06]  /*07f0*/  BRA `(.L_x_12) ;  /* 0x0000000000147947 */ /* 0x000fec0003800000 */
.L_x_6:
[----:B------:R-:W-:Y:S01]  /*0800*/  LOP3.LUT R0, R8, 0x80000000, R7, 0x48, !PT ;  /* 0x8000000008007812 */ /* 0x000fe200078e4807 */
[----:B------:R-:W-:Y:S06]  /*0810*/  BRA `(.L_x_12) ;  /* 0x00000000000c7947 */ /* 0x000fec0003800000 */
.L_x_5:
[----:B------:R-:W0:Y:S01]  /*0820*/  MUFU.RSQ R0, -QNAN ;  /* 0xffc0000000007908 */ /* 0x000e220000001400 */
[----:B------:R-:W-:Y:S05]  /*0830*/  BRA `(.L_x_12) ;  /* 0x0000000000047947 */ /* 0x000fea0003800000 */
.L_x_4:
[----:B------:R-:W-:-:S07]  /*0840*/  FADD.FTZ R0, R0, R3 ;  /* 0x0000000300007221 */ /* 0x000fce0000010000 */
.L_x_12:
[----:B------:R-:W-:Y:S05]  /*0850*/  BSYNC.RECONVERGENT B1 ;  /* 0x0000000000017941 */ /* 0x000fea0003800200 */
.L_x_2:
[----:B------:R-:W-:-:S04]  /*0860*/  IMAD.MOV.U32 R5, RZ, RZ, 0x0 ;  /* 0x00000000ff057424 */ /* 0x000fc800078e00ff */
[----:B0-----:R-:W-:Y:S05]  /*0870*/  RET.REL.NODEC R4 `(_Z10rdiv_floatiPfS_S_) ;  /* 0xfffffff404e07950 */ /* 0x001fea0003c3ffff */
.L_x_13:
[----:B------:R-:W-:-:S00]  /*0880*/  BRA `(.L_x_13) ;  /* 0xfffffffc00fc7947 */ /* 0x000fc0000383ffff */
[----:B------:R-:W-:-:S00]  /*0890*/  NOP ;  /* 0x0000000000007918 */ /* 0x000fc00000000000 */
        /* <DEDUP_REMOVED lines=14> */
.L_x_14:


//--------------------- .nv.shared.reserved.0     --------------------------
	.section	.nv.shared.reserved.0,"aw",@nobits
	.weak		__nv_reservedSMEM_offset_0_alias
	.size		__nv_reservedSMEM_offset_0_alias, 0, 64
	.other		__nv_reservedSMEM_offset_0_alias,@"STO_CUDA_RESERVED_SHARED STV_DEFAULT"
__nv_reservedSMEM_offset_0_alias:
	.zero		0
	.zero		64


//--------------------- .nv.constant0._Z10rdiv_floatiPfS_S_ --------------------------
	.section	.nv.constant0._Z10rdiv_floatiPfS_S_,"a",@progbits
	.sectionflags	@""
	.align	4
.nv.constant0._Z10rdiv_floatiPfS_S_:
	.zero		928


//--------------------- SYMBOLS --------------------------

	.type		.nv.reservedSmem.offset0,@object
	.size		.nv.reservedSmem.offset0,0x4
